//
// Generated by NVIDIA NVVM Compiler
//
// Compiler Build ID: CL-36424714
// Cuda compilation tools, release 13.0, V13.0.88
// Based on NVVM 20.0.0
//

.version 9.0
.target sm_100
.address_size 64

	// .globl	_Z15matrixMulKernelPfS_S_i
// _ZZ15matrixMulKernelPfS_S_iE3Mds has been demoted
// _ZZ15matrixMulKernelPfS_S_iE3Nds has been demoted

.visible .entry _Z15matrixMulKernelPfS_S_i(
	.param .u64 .ptr .align 1 _Z15matrixMulKernelPfS_S_i_param_0,
	.param .u64 .ptr .align 1 _Z15matrixMulKernelPfS_S_i_param_1,
	.param .u64 .ptr .align 1 _Z15matrixMulKernelPfS_S_i_param_2,
	.param .u32 _Z15matrixMulKernelPfS_S_i_param_3
)
{
	.reg .pred 	%p<8>;
	.reg .b32 	%r<100>;
	.reg .b32 	%f<368>;
	.reg .b64 	%rd<40>;
	// demoted variable
	.shared .align 4 .b8 _ZZ15matrixMulKernelPfS_S_iE3Mds[1024];
	// demoted variable
	.shared .align 4 .b8 _ZZ15matrixMulKernelPfS_S_iE3Nds[1024];
	ld.param.u32 	%r30, [_Z15matrixMulKernelPfS_S_i_param_3];
	mov.u32 	%r31, %ctaid.x;
	mov.u32 	%r32, %ctaid.y;
	mov.u32 	%r1, %tid.x;
	mov.u32 	%r2, %tid.y;
	shl.b32 	%r33, %r32, 4;
	add.s32 	%r3, %r33, %r2;
	mul.lo.s32 	%r34, %r31, %r1;
	shl.b32 	%r4, %r34, 4;
	shr.s32 	%r35, %r30, 31;
	shr.u32 	%r36, %r35, 28;
	add.s32 	%r37, %r30, %r36;
	shr.s32 	%r5, %r37, 4;
	setp.lt.s32 	%p1, %r30, 16;
	mov.f32 	%f367, 0f00000000;
	@%p1 bra 	$L__BB0_9;
	mad.lo.s32 	%r96, %r30, %r3, %r1;
	shl.b32 	%r39, %r2, 6;
	mov.u32 	%r40, _ZZ15matrixMulKernelPfS_S_iE3Mds;
	add.s32 	%r7, %r40, %r39;
	add.s32 	%r41, %r5, -1;
	setp.lt.u32 	%p2, %r41, 3;
	mov.f32 	%f367, 0f00000000;
	mov.b32 	%r99, 0;
	@%p2 bra 	$L__BB0_4;
	and.b32  	%r99, %r5, 134217724;
	neg.s32 	%r97, %r99;
	add.s32 	%r43, %r2, 48;
	mad.lo.s32 	%r95, %r30, %r43, %r4;
	add.s32 	%r44, %r2, 32;
	mad.lo.s32 	%r94, %r30, %r44, %r4;
	add.s32 	%r45, %r2, 16;
	mad.lo.s32 	%r93, %r30, %r45, %r4;
	mad.lo.s32 	%r92, %r2, %r30, %r4;
	mov.f32 	%f367, 0f00000000;
$L__BB0_3:
	.pragma "nounroll";
	ld.param.u64 	%rd36, [_Z15matrixMulKernelPfS_S_i_param_1];
	ld.param.u64 	%rd33, [_Z15matrixMulKernelPfS_S_i_param_0];
	cvta.to.global.u64 	%rd4, %rd33;
	mul.wide.s32 	%rd5, %r96, 4;
	add.s64 	%rd6, %rd4, %rd5;
	ld.global.f32 	%f14, [%rd6];
	shl.b32 	%r47, %r1, 2;
	add.s32 	%r48, %r7, %r47;
	st.shared.f32 	[%r48], %f14;
	cvta.to.global.u64 	%rd7, %rd36;
	mul.wide.u32 	%rd8, %r92, 4;
	add.s64 	%rd9, %rd7, %rd8;
	ld.global.f32 	%f15, [%rd9];
	mov.u32 	%r50, _ZZ15matrixMulKernelPfS_S_iE3Nds;
	add.s32 	%r51, %r50, %r47;
	add.s32 	%r52, %r51, %r39;
	st.shared.f32 	[%r52], %f15;
	bar.sync 	0;
	ld.shared.f32 	%f16, [%r7];
	ld.shared.f32 	%f17, [%r51];
	fma.rn.f32 	%f18, %f16, %f17, %f367;
	ld.shared.f32 	%f19, [%r7+4];
	ld.shared.f32 	%f20, [%r51+64];
	fma.rn.f32 	%f21, %f19, %f20, %f18;
	ld.shared.f32 	%f22, [%r7+8];
	ld.shared.f32 	%f23, [%r51+128];
	fma.rn.f32 	%f24, %f22, %f23, %f21;
	ld.shared.f32 	%f25, [%r7+12];
	ld.shared.f32 	%f26, [%r51+192];
	fma.rn.f32 	%f27, %f25, %f26, %f24;
	ld.shared.f32 	%f28, [%r7+16];
	ld.shared.f32 	%f29, [%r51+256];
	fma.rn.f32 	%f30, %f28, %f29, %f27;
	ld.shared.f32 	%f31, [%r7+20];
	ld.shared.f32 	%f32, [%r51+320];
	fma.rn.f32 	%f33, %f31, %f32, %f30;
	ld.shared.f32 	%f34, [%r7+24];
	ld.shared.f32 	%f35, [%r51+384];
	fma.rn.f32 	%f36, %f34, %f35, %f33;
	ld.shared.f32 	%f37, [%r7+28];
	ld.shared.f32 	%f38, [%r51+448];
	fma.rn.f32 	%f39, %f37, %f38, %f36;
	ld.shared.f32 	%f40, [%r7+32];
	ld.shared.f32 	%f41, [%r51+512];
	fma.rn.f32 	%f42, %f40, %f41, %f39;
	ld.shared.f32 	%f43, [%r7+36];
	ld.shared.f32 	%f44, [%r51+576];
	fma.rn.f32 	%f45, %f43, %f44, %f42;
	ld.shared.f32 	%f46, [%r7+40];
	ld.shared.f32 	%f47, [%r51+640];
	fma.rn.f32 	%f48, %f46, %f47, %f45;
	ld.shared.f32 	%f49, [%r7+44];
	ld.shared.f32 	%f50, [%r51+704];
	fma.rn.f32 	%f51, %f49, %f50, %f48;
	ld.shared.f32 	%f52, [%r7+48];
	ld.shared.f32 	%f53, [%r51+768];
	fma.rn.f32 	%f54, %f52, %f53, %f51;
	ld.shared.f32 	%f55, [%r7+52];
	ld.shared.f32 	%f56, [%r51+832];
	fma.rn.f32 	%f57, %f55, %f56, %f54;
	ld.shared.f32 	%f58, [%r7+56];
	ld.shared.f32 	%f59, [%r51+896];
	fma.rn.f32 	%f60, %f58, %f59, %f57;
	ld.shared.f32 	%f61, [%r7+60];
	ld.shared.f32 	%f62, [%r51+960];
	fma.rn.f32 	%f63, %f61, %f62, %f60;
	bar.sync 	0;
	ld.global.f32 	%f64, [%rd6+64];
	st.shared.f32 	[%r48], %f64;
	mul.wide.u32 	%rd10, %r93, 4;
	add.s64 	%rd11, %rd7, %rd10;
	ld.global.f32 	%f65, [%rd11];
	st.shared.f32 	[%r52], %f65;
	bar.sync 	0;
	ld.shared.f32 	%f66, [%r7];
	ld.shared.f32 	%f67, [%r51];
	fma.rn.f32 	%f68, %f66, %f67, %f63;
	ld.shared.f32 	%f69, [%r7+4];
	ld.shared.f32 	%f70, [%r51+64];
	fma.rn.f32 	%f71, %f69, %f70, %f68;
	ld.shared.f32 	%f72, [%r7+8];
	ld.shared.f32 	%f73, [%r51+128];
	fma.rn.f32 	%f74, %f72, %f73, %f71;
	ld.shared.f32 	%f75, [%r7+12];
	ld.shared.f32 	%f76, [%r51+192];
	fma.rn.f32 	%f77, %f75, %f76, %f74;
	ld.shared.f32 	%f78, [%r7+16];
	ld.shared.f32 	%f79, [%r51+256];
	fma.rn.f32 	%f80, %f78, %f79, %f77;
	ld.shared.f32 	%f81, [%r7+20];
	ld.shared.f32 	%f82, [%r51+320];
	fma.rn.f32 	%f83, %f81, %f82, %f80;
	ld.shared.f32 	%f84, [%r7+24];
	ld.shared.f32 	%f85, [%r51+384];
	fma.rn.f32 	%f86, %f84, %f85, %f83;
	ld.shared.f32 	%f87, [%r7+28];
	ld.shared.f32 	%f88, [%r51+448];
	fma.rn.f32 	%f89, %f87, %f88, %f86;
	ld.shared.f32 	%f90, [%r7+32];
	ld.shared.f32 	%f91, [%r51+512];
	fma.rn.f32 	%f92, %f90, %f91, %f89;
	ld.shared.f32 	%f93, [%r7+36];
	ld.shared.f32 	%f94, [%r51+576];
	fma.rn.f32 	%f95, %f93, %f94, %f92;
	ld.shared.f32 	%f96, [%r7+40];
	ld.shared.f32 	%f97, [%r51+640];
	fma.rn.f32 	%f98, %f96, %f97, %f95;
	ld.shared.f32 	%f99, [%r7+44];
	ld.shared.f32 	%f100, [%r51+704];
	fma.rn.f32 	%f101, %f99, %f100, %f98;
	ld.shared.f32 	%f102, [%r7+48];
	ld.shared.f32 	%f103, [%r51+768];
	fma.rn.f32 	%f104, %f102, %f103, %f101;
	ld.shared.f32 	%f105, [%r7+52];
	ld.shared.f32 	%f106, [%r51+832];
	fma.rn.f32 	%f107, %f105, %f106, %f104;
	ld.shared.f32 	%f108, [%r7+56];
	ld.shared.f32 	%f109, [%r51+896];
	fma.rn.f32 	%f110, %f108, %f109, %f107;
	ld.shared.f32 	%f111, [%r7+60];
	ld.shared.f32 	%f112, [%r51+960];
	fma.rn.f32 	%f113, %f111, %f112, %f110;
	bar.sync 	0;
	ld.global.f32 	%f114, [%rd6+128];
	st.shared.f32 	[%r48], %f114;
	mul.wide.u32 	%rd12, %r94, 4;
	add.s64 	%rd13, %rd7, %rd12;
	ld.global.f32 	%f115, [%rd13];
	st.shared.f32 	[%r52], %f115;
	bar.sync 	0;
	ld.shared.f32 	%f116, [%r7];
	ld.shared.f32 	%f117, [%r51];
	fma.rn.f32 	%f118, %f116, %f117, %f113;
	ld.shared.f32 	%f119, [%r7+4];
	ld.shared.f32 	%f120, [%r51+64];
	fma.rn.f32 	%f121, %f119, %f120, %f118;
	ld.shared.f32 	%f122, [%r7+8];
	ld.shared.f32 	%f123, [%r51+128];
	fma.rn.f32 	%f124, %f122, %f123, %f121;
	ld.shared.f32 	%f125, [%r7+12];
	ld.shared.f32 	%f126, [%r51+192];
	fma.rn.f32 	%f127, %f125, %f126, %f124;
	ld.shared.f32 	%f128, [%r7+16];
	ld.shared.f32 	%f129, [%r51+256];
	fma.rn.f32 	%f130, %f128, %f129, %f127;
	ld.shared.f32 	%f131, [%r7+20];
	ld.shared.f32 	%f132, [%r51+320];
	fma.rn.f32 	%f133, %f131, %f132, %f130;
	ld.shared.f32 	%f134, [%r7+24];
	ld.shared.f32 	%f135, [%r51+384];
	fma.rn.f32 	%f136, %f134, %f135, %f133;
	ld.shared.f32 	%f137, [%r7+28];
	ld.shared.f32 	%f138, [%r51+448];
	fma.rn.f32 	%f139, %f137, %f138, %f136;
	ld.shared.f32 	%f140, [%r7+32];
	ld.shared.f32 	%f141, [%r51+512];
	fma.rn.f32 	%f142, %f140, %f141, %f139;
	ld.shared.f32 	%f143, [%r7+36];
	ld.shared.f32 	%f144, [%r51+576];
	fma.rn.f32 	%f145, %f143, %f144, %f142;
	ld.shared.f32 	%f146, [%r7+40];
	ld.shared.f32 	%f147, [%r51+640];
	fma.rn.f32 	%f148, %f146, %f147, %f145;
	ld.shared.f32 	%f149, [%r7+44];
	ld.shared.f32 	%f150, [%r51+704];
	fma.rn.f32 	%f151, %f149, %f150, %f148;
	ld.shared.f32 	%f152, [%r7+48];
	ld.shared.f32 	%f153, [%r51+768];
	fma.rn.f32 	%f154, %f152, %f153, %f151;
	ld.shared.f32 	%f155, [%r7+52];
	ld.shared.f32 	%f156, [%r51+832];
	fma.rn.f32 	%f157, %f155, %f156, %f154;
	ld.shared.f32 	%f158, [%r7+56];
	ld.shared.f32 	%f159, [%r51+896];
	fma.rn.f32 	%f160, %f158, %f159, %f157;
	ld.shared.f32 	%f161, [%r7+60];
	ld.shared.f32 	%f162, [%r51+960];
	fma.rn.f32 	%f163, %f161, %f162, %f160;
	bar.sync 	0;
	ld.global.f32 	%f164, [%rd6+192];
	st.shared.f32 	[%r48], %f164;
	mul.wide.u32 	%rd14, %r95, 4;
	add.s64 	%rd15, %rd7, %rd14;
	ld.global.f32 	%f165, [%rd15];
	st.shared.f32 	[%r52], %f165;
	bar.sync 	0;
	ld.shared.f32 	%f166, [%r7];
	ld.shared.f32 	%f167, [%r51];
	fma.rn.f32 	%f168, %f166, %f167, %f163;
	ld.shared.f32 	%f169, [%r7+4];
	ld.shared.f32 	%f170, [%r51+64];
	fma.rn.f32 	%f171, %f169, %f170, %f168;
	ld.shared.f32 	%f172, [%r7+8];
	ld.shared.f32 	%f173, [%r51+128];
	fma.rn.f32 	%f174, %f172, %f173, %f171;
	ld.shared.f32 	%f175, [%r7+12];
	ld.shared.f32 	%f176, [%r51+192];
	fma.rn.f32 	%f177, %f175, %f176, %f174;
	ld.shared.f32 	%f178, [%r7+16];
	ld.shared.f32 	%f179, [%r51+256];
	fma.rn.f32 	%f180, %f178, %f179, %f177;
	ld.shared.f32 	%f181, [%r7+20];
	ld.shared.f32 	%f182, [%r51+320];
	fma.rn.f32 	%f183, %f181, %f182, %f180;
	ld.shared.f32 	%f184, [%r7+24];
	ld.shared.f32 	%f185, [%r51+384];
	fma.rn.f32 	%f186, %f184, %f185, %f183;
	ld.shared.f32 	%f187, [%r7+28];
	ld.shared.f32 	%f188, [%r51+448];
	fma.rn.f32 	%f189, %f187, %f188, %f186;
	ld.shared.f32 	%f190, [%r7+32];
	ld.shared.f32 	%f191, [%r51+512];
	fma.rn.f32 	%f192, %f190, %f191, %f189;
	ld.shared.f32 	%f193, [%r7+36];
	ld.shared.f32 	%f194, [%r51+576];
	fma.rn.f32 	%f195, %f193, %f194, %f192;
	ld.shared.f32 	%f196, [%r7+40];
	ld.shared.f32 	%f197, [%r51+640];
	fma.rn.f32 	%f198, %f196, %f197, %f195;
	ld.shared.f32 	%f199, [%r7+44];
	ld.shared.f32 	%f200, [%r51+704];
	fma.rn.f32 	%f201, %f199, %f200, %f198;
	ld.shared.f32 	%f202, [%r7+48];
	ld.shared.f32 	%f203, [%r51+768];
	fma.rn.f32 	%f204, %f202, %f203, %f201;
	ld.shared.f32 	%f205, [%r7+52];
	ld.shared.f32 	%f206, [%r51+832];
	fma.rn.f32 	%f207, %f205, %f206, %f204;
	ld.shared.f32 	%f208, [%r7+56];
	ld.shared.f32 	%f209, [%r51+896];
	fma.rn.f32 	%f210, %f208, %f209, %f207;
	ld.shared.f32 	%f211, [%r7+60];
	ld.shared.f32 	%f212, [%r51+960];
	fma.rn.f32 	%f367, %f211, %f212, %f210;
	bar.sync 	0;
	add.s32 	%r97, %r97, 4;
	add.s32 	%r96, %r96, 64;
	shl.b32 	%r53, %r30, 6;
	add.s32 	%r95, %r95, %r53;
	add.s32 	%r94, %r94, %r53;
	add.s32 	%r93, %r93, %r53;
	add.s32 	%r92, %r92, %r53;
	setp.ne.s32 	%p3, %r97, 0;
	@%p3 bra 	$L__BB0_3;
$L__BB0_4:
	and.b32  	%r27, %r5, 3;
	setp.eq.s32 	%p4, %r27, 0;
	@%p4 bra 	$L__BB0_9;
	setp.eq.s32 	%p5, %r27, 1;
	@%p5 bra 	$L__BB0_7;
	ld.param.u64 	%rd37, [_Z15matrixMulKernelPfS_S_i_param_1];
	ld.param.u64 	%rd34, [_Z15matrixMulKernelPfS_S_i_param_0];
	shl.b32 	%r54, %r99, 4;
	mad.lo.s32 	%r59, %r30, %r3, %r1;
	add.s32 	%r60, %r59, %r54;
	cvta.to.global.u64 	%rd16, %rd34;
	mul.wide.s32 	%rd17, %r60, 4;
	add.s64 	%rd18, %rd16, %rd17;
	ld.global.f32 	%f214, [%rd18];
	shl.b32 	%r61, %r1, 2;
	add.s32 	%r62, %r7, %r61;
	st.shared.f32 	[%r62], %f214;
	add.s32 	%r63, %r54, %r2;
	mad.lo.s32 	%r64, %r63, %r30, %r4;
	cvta.to.global.u64 	%rd19, %rd37;
	mul.wide.u32 	%rd20, %r64, 4;
	add.s64 	%rd21, %rd19, %rd20;
	ld.global.f32 	%f215, [%rd21];
	mov.u32 	%r66, _ZZ15matrixMulKernelPfS_S_iE3Nds;
	add.s32 	%r67, %r66, %r61;
	add.s32 	%r68, %r67, %r39;
	st.shared.f32 	[%r68], %f215;
	bar.sync 	0;
	ld.shared.f32 	%f216, [%r7];
	ld.shared.f32 	%f217, [%r67];
	fma.rn.f32 	%f218, %f216, %f217, %f367;
	ld.shared.f32 	%f219, [%r7+4];
	ld.shared.f32 	%f220, [%r67+64];
	fma.rn.f32 	%f221, %f219, %f220, %f218;
	ld.shared.f32 	%f222, [%r7+8];
	ld.shared.f32 	%f223, [%r67+128];
	fma.rn.f32 	%f224, %f222, %f223, %f221;
	ld.shared.f32 	%f225, [%r7+12];
	ld.shared.f32 	%f226, [%r67+192];
	fma.rn.f32 	%f227, %f225, %f226, %f224;
	ld.shared.f32 	%f228, [%r7+16];
	ld.shared.f32 	%f229, [%r67+256];
	fma.rn.f32 	%f230, %f228, %f229, %f227;
	ld.shared.f32 	%f231, [%r7+20];
	ld.shared.f32 	%f232, [%r67+320];
	fma.rn.f32 	%f233, %f231, %f232, %f230;
	ld.shared.f32 	%f234, [%r7+24];
	ld.shared.f32 	%f235, [%r67+384];
	fma.rn.f32 	%f236, %f234, %f235, %f233;
	ld.shared.f32 	%f237, [%r7+28];
	ld.shared.f32 	%f238, [%r67+448];
	fma.rn.f32 	%f239, %f237, %f238, %f236;
	ld.shared.f32 	%f240, [%r7+32];
	ld.shared.f32 	%f241, [%r67+512];
	fma.rn.f32 	%f242, %f240, %f241, %f239;
	ld.shared.f32 	%f243, [%r7+36];
	ld.shared.f32 	%f244, [%r67+576];
	fma.rn.f32 	%f245, %f243, %f244, %f242;
	ld.shared.f32 	%f246, [%r7+40];
	ld.shared.f32 	%f247, [%r67+640];
	fma.rn.f32 	%f248, %f246, %f247, %f245;
	ld.shared.f32 	%f249, [%r7+44];
	ld.shared.f32 	%f250, [%r67+704];
	fma.rn.f32 	%f251, %f249, %f250, %f248;
	ld.shared.f32 	%f252, [%r7+48];
	ld.shared.f32 	%f253, [%r67+768];
	fma.rn.f32 	%f254, %f252, %f253, %f251;
	ld.shared.f32 	%f255, [%r7+52];
	ld.shared.f32 	%f256, [%r67+832];
	fma.rn.f32 	%f257, %f255, %f256, %f254;
	ld.shared.f32 	%f258, [%r7+56];
	ld.shared.f32 	%f259, [%r67+896];
	fma.rn.f32 	%f260, %f258, %f259, %f257;
	ld.shared.f32 	%f261, [%r7+60];
	ld.shared.f32 	%f262, [%r67+960];
	fma.rn.f32 	%f263, %f261, %f262, %f260;
	bar.sync 	0;
	ld.global.f32 	%f264, [%rd18+64];
	st.shared.f32 	[%r62], %f264;
	add.s32 	%r69, %r63, 16;
	mad.lo.s32 	%r70, %r69, %r30, %r4;
	mul.wide.u32 	%rd22, %r70, 4;
	add.s64 	%rd23, %rd19, %rd22;
	ld.global.f32 	%f265, [%rd23];
	st.shared.f32 	[%r68], %f265;
	bar.sync 	0;
	ld.shared.f32 	%f266, [%r7];
	ld.shared.f32 	%f267, [%r67];
	fma.rn.f32 	%f268, %f266, %f267, %f263;
	ld.shared.f32 	%f269, [%r7+4];
	ld.shared.f32 	%f270, [%r67+64];
	fma.rn.f32 	%f271, %f269, %f270, %f268;
	ld.shared.f32 	%f272, [%r7+8];
	ld.shared.f32 	%f273, [%r67+128];
	fma.rn.f32 	%f274, %f272, %f273, %f271;
	ld.shared.f32 	%f275, [%r7+12];
	ld.shared.f32 	%f276, [%r67+192];
	fma.rn.f32 	%f277, %f275, %f276, %f274;
	ld.shared.f32 	%f278, [%r7+16];
	ld.shared.f32 	%f279, [%r67+256];
	fma.rn.f32 	%f280, %f278, %f279, %f277;
	ld.shared.f32 	%f281, [%r7+20];
	ld.shared.f32 	%f282, [%r67+320];
	fma.rn.f32 	%f283, %f281, %f282, %f280;
	ld.shared.f32 	%f284, [%r7+24];
	ld.shared.f32 	%f285, [%r67+384];
	fma.rn.f32 	%f286, %f284, %f285, %f283;
	ld.shared.f32 	%f287, [%r7+28];
	ld.shared.f32 	%f288, [%r67+448];
	fma.rn.f32 	%f289, %f287, %f288, %f286;
	ld.shared.f32 	%f290, [%r7+32];
	ld.shared.f32 	%f291, [%r67+512];
	fma.rn.f32 	%f292, %f290, %f291, %f289;
	ld.shared.f32 	%f293, [%r7+36];
	ld.shared.f32 	%f294, [%r67+576];
	fma.rn.f32 	%f295, %f293, %f294, %f292;
	ld.shared.f32 	%f296, [%r7+40];
	ld.shared.f32 	%f297, [%r67+640];
	fma.rn.f32 	%f298, %f296, %f297, %f295;
	ld.shared.f32 	%f299, [%r7+44];
	ld.shared.f32 	%f300, [%r67+704];
	fma.rn.f32 	%f301, %f299, %f300, %f298;
	ld.shared.f32 	%f302, [%r7+48];
	ld.shared.f32 	%f303, [%r67+768];
	fma.rn.f32 	%f304, %f302, %f303, %f301;
	ld.shared.f32 	%f305, [%r7+52];
	ld.shared.f32 	%f306, [%r67+832];
	fma.rn.f32 	%f307, %f305, %f306, %f304;
	ld.shared.f32 	%f308, [%r7+56];
	ld.shared.f32 	%f309, [%r67+896];
	fma.rn.f32 	%f310, %f308, %f309, %f307;
	ld.shared.f32 	%f311, [%r7+60];
	ld.shared.f32 	%f312, [%r67+960];
	fma.rn.f32 	%f367, %f311, %f312, %f310;
	bar.sync 	0;
	add.s32 	%r99, %r99, 2;
$L__BB0_7:
	and.b32  	%r71, %r5, 1;
	setp.eq.b32 	%p6, %r71, 1;
	not.pred 	%p7, %p6;
	@%p7 bra 	$L__BB0_9;
	ld.param.u64 	%rd38, [_Z15matrixMulKernelPfS_S_i_param_1];
	ld.param.u64 	%rd35, [_Z15matrixMulKernelPfS_S_i_param_0];
	shl.b32 	%r72, %r99, 4;
	mad.lo.s32 	%r77, %r30, %r3, %r1;
	add.s32 	%r78, %r77, %r72;
	cvta.to.global.u64 	%rd24, %rd35;
	mul.wide.s32 	%rd25, %r78, 4;
	add.s64 	%rd26, %rd24, %rd25;
	ld.global.f32 	%f313, [%rd26];
	shl.b32 	%r79, %r1, 2;
	add.s32 	%r80, %r7, %r79;
	st.shared.f32 	[%r80], %f313;
	add.s32 	%r81, %r72, %r2;
	mad.lo.s32 	%r82, %r81, %r30, %r4;
	cvta.to.global.u64 	%rd27, %rd38;
	mul.wide.u32 	%rd28, %r82, 4;
	add.s64 	%rd29, %rd27, %rd28;
	ld.global.f32 	%f314, [%rd29];
	mov.u32 	%r84, _ZZ15matrixMulKernelPfS_S_iE3Nds;
	add.s32 	%r85, %r84, %r79;
	add.s32 	%r86, %r85, %r39;
	st.shared.f32 	[%r86], %f314;
	bar.sync 	0;
	ld.shared.f32 	%f315, [%r7];
	ld.shared.f32 	%f316, [%r85];
	fma.rn.f32 	%f317, %f315, %f316, %f367;
	ld.shared.f32 	%f318, [%r7+4];
	ld.shared.f32 	%f319, [%r85+64];
	fma.rn.f32 	%f320, %f318, %f319, %f317;
	ld.shared.f32 	%f321, [%r7+8];
	ld.shared.f32 	%f322, [%r85+128];
	fma.rn.f32 	%f323, %f321, %f322, %f320;
	ld.shared.f32 	%f324, [%r7+12];
	ld.shared.f32 	%f325, [%r85+192];
	fma.rn.f32 	%f326, %f324, %f325, %f323;
	ld.shared.f32 	%f327, [%r7+16];
	ld.shared.f32 	%f328, [%r85+256];
	fma.rn.f32 	%f329, %f327, %f328, %f326;
	ld.shared.f32 	%f330, [%r7+20];
	ld.shared.f32 	%f331, [%r85+320];
	fma.rn.f32 	%f332, %f330, %f331, %f329;
	ld.shared.f32 	%f333, [%r7+24];
	ld.shared.f32 	%f334, [%r85+384];
	fma.rn.f32 	%f335, %f333, %f334, %f332;
	ld.shared.f32 	%f336, [%r7+28];
	ld.shared.f32 	%f337, [%r85+448];
	fma.rn.f32 	%f338, %f336, %f337, %f335;
	ld.shared.f32 	%f339, [%r7+32];
	ld.shared.f32 	%f340, [%r85+512];
	fma.rn.f32 	%f341, %f339, %f340, %f338;
	ld.shared.f32 	%f342, [%r7+36];
	ld.shared.f32 	%f343, [%r85+576];
	fma.rn.f32 	%f344, %f342, %f343, %f341;
	ld.shared.f32 	%f345, [%r7+40];
	ld.shared.f32 	%f346, [%r85+640];
	fma.rn.f32 	%f347, %f345, %f346, %f344;
	ld.shared.f32 	%f348, [%r7+44];
	ld.shared.f32 	%f349, [%r85+704];
	fma.rn.f32 	%f350, %f348, %f349, %f347;
	ld.shared.f32 	%f351, [%r7+48];
	ld.shared.f32 	%f352, [%r85+768];
	fma.rn.f32 	%f353, %f351, %f352, %f350;
	ld.shared.f32 	%f354, [%r7+52];
	ld.shared.f32 	%f355, [%r85+832];
	fma.rn.f32 	%f356, %f354, %f355, %f353;
	ld.shared.f32 	%f357, [%r7+56];
	ld.shared.f32 	%f358, [%r85+896];
	fma.rn.f32 	%f359, %f357, %f358, %f356;
	ld.shared.f32 	%f360, [%r7+60];
	ld.shared.f32 	%f361, [%r85+960];
	fma.rn.f32 	%f367, %f360, %f361, %f359;
	bar.sync 	0;
$L__BB0_9:
	ld.param.u64 	%rd39, [_Z15matrixMulKernelPfS_S_i_param_2];
	cvta.to.global.u64 	%rd30, %rd39;
	mad.lo.s32 	%r91, %r30, %r3, %r4;
	mul.wide.s32 	%rd31, %r91, 4;
	add.s64 	%rd32, %rd30, %rd31;
	st.global.f32 	[%rd32], %f367;
	ret;

}


// ===== COMPILED SASS (sm_100) =====

	.target	sm_100

	.elftype	@"ET_EXEC"


//--------------------- .note.nv.tkinfo           --------------------------
	.section	.note.nv.tkinfo,"",@"SHT_NOTE"
	.sectionflags	@"SHF_NOTE_NV_TKINFO"
	.tkinfo
        /*0018*/ 	.word	0x00000002
        /*0030*/ 	.string	""
        /*0030*/ 	.string	"ptxas"
        /*0030*/ 	.string	"Cuda compilation tools, release 13.0, V13.0.88"
        /*0030*/ 	.string	"Build cuda_13.0.r13.0/compiler.36424714_0"
        /*0030*/ 	.string	"-arch sm_100 -m 64 "



//--------------------- .note.nv.cuinfo           --------------------------
	.section	.note.nv.cuinfo,"",@"SHT_NOTE"
	.sectionflags	@"SHF_NOTE_NV_CUINFO"
        /*0018*/ 	.short	0x0002
        /*001a*/ 	.short	0x0064
        /*001c*/ 	.short	0x0082
	.zero		2


//--------------------- .nv.info                  --------------------------
	.section	.nv.info,"",@"SHT_CUDA_INFO"
	.align	4


	//----- nvinfo : EIATTR_REGCOUNT
	.align		4
        /*0000*/ 	.byte	0x04, 0x2f
        /*0002*/ 	.short	(.L_1 - .L_0)
	.align		4
.L_0:
        /*0004*/ 	.word	index@(_Z15matrixMulKernelPfS_S_i)
        /*0008*/ 	.word	0x00000028


	//----- nvinfo : EIATTR_FRAME_SIZE
	.align		4
.L_1:
        /*000c*/ 	.byte	0x04, 0x11
        /*000e*/ 	.short	(.L_3 - .L_2)
	.align		4
.L_2:
        /*0010*/ 	.word	index@(_Z15matrixMulKernelPfS_S_i)
        /*0014*/ 	.word	0x00000000


	//----- nvinfo : EIATTR_MIN_STACK_SIZE
	.align		4
.L_3:
        /*0018*/ 	.byte	0x04, 0x12
        /*001a*/ 	.short	(.L_5 - .L_4)
	.align		4
.L_4:
        /*001c*/ 	.word	index@(_Z15matrixMulKernelPfS_S_i)
        /*0020*/ 	.word	0x00000000
.L_5:


//--------------------- .nv.compat                --------------------------
	.section	.nv.compat,"",@"SHT_CUDA_COMPAT_INFO"
	.align	4
        /*0000*/ 	.byte	0x02, 0x09, 0x00, 0x00, 0x02, 0x02, 0x01, 0x00, 0x02, 0x05, 0x05, 0x00, 0x03, 0x07, 0x01, 0x01
        /*0010*/ 	.byte	0x02, 0x03, 0x00, 0x00, 0x02, 0x06, 0x01, 0x00, 0x04, 0x0b, 0x08, 0x00, 0x09, 0x00, 0x00, 0x00
        /*0020*/ 	.byte	0x00, 0x00, 0x00, 0x00


//--------------------- .nv.info._Z15matrixMulKernelPfS_S_i --------------------------
	.section	.nv.info._Z15matrixMulKernelPfS_S_i,"",@"SHT_CUDA_INFO"
	.sectionflags	@""
	.align	4


	//----- nvinfo : EIATTR_CUDA_API_VERSION
	.align		4
        /*0000*/ 	.byte	0x04, 0x37
        /*0002*/ 	.short	(.L_7 - .L_6)
.L_6:
        /*0004*/ 	.word	0x00000082


	//----- nvinfo : EIATTR_KPARAM_INFO
	.align		4
.L_7:
        /*0008*/ 	.byte	0x04, 0x17
        /*000a*/ 	.short	(.L_9 - .L_8)
.L_8:
        /*000c*/ 	.word	0x00000000
        /*0010*/ 	.short	0x0003
        /*0012*/ 	.short	0x0018
        /*0014*/ 	.byte	0x00, 0xf0, 0x11, 0x00


	//----- nvinfo : EIATTR_KPARAM_INFO
	.align		4
.L_9:
        /*0018*/ 	.byte	0x04, 0x17
        /*001a*/ 	.short	(.L_11 - .L_10)
.L_10:
        /*001c*/ 	.word	0x00000000
        /*0020*/ 	.short	0x0002
        /*0022*/ 	.short	0x0010
        /*0024*/ 	.byte	0x00, 0xf5, 0x21, 0x00


	//----- nvinfo : EIATTR_KPARAM_INFO
	.align		4
.L_11:
        /*0028*/ 	.byte	0x04, 0x17
        /*002a*/ 	.short	(.L_13 - .L_12)
.L_12:
        /*002c*/ 	.word	0x00000000
        /*0030*/ 	.short	0x0001
        /*0032*/ 	.short	0x0008
        /*0034*/ 	.byte	0x00, 0xf5, 0x21, 0x00


	//----- nvinfo : EIATTR_KPARAM_INFO
	.align		4
.L_13:
        /*0038*/ 	.byte	0x04, 0x17
        /*003a*/ 	.short	(.L_15 - .L_14)
.L_14:
        /*003c*/ 	.word	0x00000000
        /*0040*/ 	.short	0x0000
        /*0042*/ 	.short	0x0000
        /*0044*/ 	.byte	0x00, 0xf5, 0x21, 0x00


	//----- nvinfo : EIATTR_SPARSE_MMA_MASK
	.align		4
.L_15:
        /*0048*/ 	.byte	0x03, 0x50
        /*004a*/ 	.short	0x0000


	//----- nvinfo : EIATTR_MAXREG_COUNT
	.align		4
        /*004c*/ 	.byte	0x03, 0x1b
        /*004e*/ 	.short	0x00ff


	//----- nvinfo : EIATTR_NUM_BARRIERS
	.align		4
        /*0050*/ 	.byte	0x02, 0x4c
        /*0052*/ 	.byte	0x01
	.zero		1


	//----- nvinfo : EIATTR_MERCURY_ISA_VERSION
	.align		4
        /*0054*/ 	.byte	0x03, 0x5f
        /*0056*/ 	.short	0x0101


	//----- nvinfo : EIATTR_VRC_CTA_INIT_COUNT
	.align		4
        /*0058*/ 	.byte	0x02, 0x4a
	.zero		1
	.zero		1


	//----- nvinfo : EIATTR_EXIT_INSTR_OFFSETS
	.align		4
        /*005c*/ 	.byte	0x04, 0x1c
        /*005e*/ 	.short	(.L_17 - .L_16)


	//   ....[0]....
.L_16:
        /*0060*/ 	.word	0x00001860


	//----- nvinfo : EIATTR_CBANK_PARAM_SIZE
	.align		4
.L_17:
        /*0064*/ 	.byte	0x03, 0x19
        /*0066*/ 	.short	0x001c


	//----- nvinfo : EIATTR_PARAM_CBANK
	.align		4
        /*0068*/ 	.byte	0x04, 0x0a
        /*006a*/ 	.short	(.L_19 - .L_18)
	.align		4
.L_18:
        /*006c*/ 	.word	index@(.nv.constant0._Z15matrixMulKernelPfS_S_i)
        /*0070*/ 	.short	0x0380
        /*0072*/ 	.short	0x001c


	//----- nvinfo : EIATTR_SW_WAR
	.align		4
.L_19:
        /*0074*/ 	.byte	0x04, 0x36
        /*0076*/ 	.short	(.L_21 - .L_20)
.L_20:
        /*0078*/ 	.word	0x00000008
.L_21:


//--------------------- .nv.callgraph             --------------------------
	.section	.nv.callgraph,"",@"SHT_CUDA_CALLGRAPH"
	.align	4
	.sectionentsize	8
	.align		4
        /*0000*/ 	.word	0x00000000
	.align		4
        /*0004*/ 	.word	0xffffffff
	.align		4
        /*0008*/ 	.word	0x00000000
	.align		4
        /*000c*/ 	.word	0xfffffffe
	.align		4
        /*0010*/ 	.word	0x00000000
	.align		4
        /*0014*/ 	.word	0xfffffffd
	.align		4
        /*0018*/ 	.word	0x00000000
	.align		4
        /*001c*/ 	.word	0xfffffffc


//--------------------- .text._Z15matrixMulKernelPfS_S_i --------------------------
	.section	.text._Z15matrixMulKernelPfS_S_i,"ax",@progbits
	.align	128
        .global         _Z15matrixMulKernelPfS_S_i
        .type           _Z15matrixMulKernelPfS_S_i,@function
        .size           _Z15matrixMulKernelPfS_S_i,(.L_x_5 - _Z15matrixMulKernelPfS_S_i)
        .other          _Z15matrixMulKernelPfS_S_i,@"STO_CUDA_ENTRY STV_DEFAULT"
_Z15matrixMulKernelPfS_S_i:
.text._Z15matrixMulKernelPfS_S_i:
[----:B------:R-:W-:Y:S08]  /*0000*/  LDC R1, c[0x0][0x37c] ;  /* 0x0000df00ff017b82 */ /* 0x000ff00000000800 */
[----:B------:R-:W0:Y:S01]  /*0010*/  LDC R4, c[0x0][0x398] ;  /* 0x0000e600ff047b82 */ /* 0x000e220000000800 */
[----:B------:R-:W1:Y:S01]  /*0020*/  S2R R2, SR_TID.X ;  /* 0x0000000000027919 */ /* 0x000e620000002100 */
[----:B------:R-:W2:Y:S01]  /*0030*/  LDCU.64 UR8, c[0x0][0x358] ;  /* 0x00006b00ff0877ac */ /* 0x000ea20008000a00 */
[----:B------:R-:W-:Y:S01]  /*0040*/  HFMA2 R33, -RZ, RZ, 0, 0 ;  /* 0x00000000ff217431 */ /* 0x000fe200000001ff */
[----:B------:R-:W3:Y:S04]  /*0050*/  S2R R0, SR_CTAID.Y ;  /* 0x0000000000007919 */ /* 0x000ee80000002600 */
[----:B------:R-:W1:Y:S01]  /*0060*/  S2UR UR4, SR_CTAID.X ;  /* 0x00000000000479c3 */ /* 0x000e620000002500 */
[----:B------:R-:W3:Y:S01]  /*0070*/  S2R R3, SR_TID.Y ;  /* 0x0000000000037919 */ /* 0x000ee20000002200 */
[----:B0-----:R-:W-:-:S02]  /*0080*/  ISETP.GE.AND P0, PT, R4, 0x10, PT ;  /* 0x000000100400780c */ /* 0x001fc40003f06270 */
[----:B------:R-:W-:-:S04]  /*0090*/  SHF.R.S32.HI R5, RZ, 0x1f, R4 ;  /* 0x0000001fff057819 */ /* 0x000fc80000011404 */
[----:B------:R-:W-:Y:S01]  /*00a0*/  LEA.HI R5, R5, R4, RZ, 0x4 ;  /* 0x0000000405057211 */ /* 0x000fe200078f20ff */
[----:B-1----:R-:W-:-:S05]  /*00b0*/  IMAD R21, R2, UR4, RZ ;  /* 0x0000000402157c24 */ /* 0x002fca000f8e02ff */
[----:B------:R-:W-:Y:S02]  /*00c0*/  SHF.L.U32 R21, R21, 0x4, RZ ;  /* 0x0000000415157819 */ /* 0x000fe400000006ff */
[----:B---3--:R-:W-:Y:S01]  /*00d0*/  LEA R23, R0, R3, 0x4 ;  /* 0x0000000300177211 */ /* 0x008fe200078e20ff */
[----:B--2---:R-:W-:Y:S06]  /*00e0*/  @!P0 BRA `(.L_x_0) ;  /* 0x0000001400cc8947 */ /* 0x004fec0003800000 */
[----:B------:R-:W0:Y:S01]  /*00f0*/  S2UR UR6, SR_CgaCtaId ;  /* 0x00000000000679c3 */ /* 0x000e220000008800 */
[----:B------:R-:W-:Y:S01]  /*0100*/  SHF.R.S32.HI R28, RZ, 0x4, R5 ;  /* 0x00000004ff1c7819 */ /* 0x000fe20000011405 */
[----:B------:R-:W-:Y:S01]  /*0110*/  UMOV UR4, 0x400 ;  /* 0x0000040000047882 */ /* 0x000fe20000000000 */
[----:B------:R-:W-:Y:S01]  /*0120*/  IMAD R7, R23, R4, R2 ;  /* 0x0000000417077224 */ /* 0x000fe200078e0202 */
[----:B------:R-:W-:Y:S02]  /*0130*/  MOV R33, RZ ;  /* 0x000000ff00217202 */ /* 0x000fe40000000f00 */
[----:B------:R-:W-:-:S04]  /*0140*/  IADD3 R0, PT, PT, R28, -0x1, RZ ;  /* 0xffffffff1c007810 */ /* 0x000fc80007ffe0ff */
[----:B------:R-:W-:Y:S02]  /*0150*/  ISETP.GE.U32.AND P0, PT, R0, 0x3, PT ;  /* 0x000000030000780c */ /* 0x000fe40003f06070 */
[----:B------:R-:W-:Y:S01]  /*0160*/  MOV R0, RZ ;  /* 0x000000ff00007202 */ /* 0x000fe20000000f00 */
[----:B0-----:R-:W-:-:S06]  /*0170*/  ULEA UR5, UR6, UR4, 0x18 ;  /* 0x0000000406057291 */ /* 0x001fcc000f8ec0ff */
[----:B------:R-:W-:-:S04]  /*0180*/  LEA R5, R3, UR5, 0x6 ;  /* 0x0000000503057c11 */ /* 0x000fc8000f8e30ff */
[----:B------:R-:W-:Y:S05]  /*0190*/  @!P0 BRA `(.L_x_1) ;  /* 0x0000000c001c8947 */ /* 0x000fea0003800000 */
[----:B------:R-:W-:Y:S01]  /*01a0*/  UIADD3 UR5, UPT, UPT, UR4, 0x400, URZ ;  /* 0x0000040004057890 */ /* 0x000fe2000fffe0ff */
[C---:B------:R-:W-:Y:S01]  /*01b0*/  IADD3 R31, PT, PT, R3.reuse, 0x30, RZ ;  /* 0x00000030031f7810 */ /* 0x040fe20007ffe0ff */
[----:B------:R-:W-:Y:S01]  /*01c0*/  HFMA2 R33, -RZ, RZ, 0, 0 ;  /* 0x00000000ff217431 */ /* 0x000fe200000001ff */
[C---:B------:R-:W-:Y:S01]  /*01d0*/  IADD3 R29, PT, PT, R3.reuse, 0x20, RZ ;  /* 0x00000020031d7810 */ /* 0x040fe20007ffe0ff */
[----:B------:R-:W-:Y:S01]  /*01e0*/  ULEA UR5, UR6, UR5, 0x18 ;  /* 0x0000000506057291 */ /* 0x000fe2000f8ec0ff */
[C---:B------:R-:W-:Y:S01]  /*01f0*/  IADD3 R27, PT, PT, R3.reuse, 0x10, RZ ;  /* 0x00000010031b7810 */ /* 0x040fe20007ffe0ff */
[-CC-:B------:R-:W-:Y:S01]  /*0200*/  IMAD R25, R3, R4.reuse, R21.reuse ;  /* 0x0000000403197224 */ /* 0x180fe200078e0215 */
[----:B------:R-:W-:Y:S01]  /*0210*/  LOP3.LUT R0, R28, 0x7fffffc, RZ, 0xc0, !PT ;  /* 0x07fffffc1c007812 */ /* 0x000fe200078ec0ff */
[-CC-:B------:R-:W-:Y:S01]  /*0220*/  IMAD R31, R31, R4.reuse, R21.reuse ;  /* 0x000000041f1f7224 */ /* 0x180fe200078e0215 */
[----:B------:R-:W-:Y:S01]  /*0230*/  MOV R26, R7 ;  /* 0x00000007001a7202 */ /* 0x000fe20000000f00 */
[-CC-:B------:R-:W-:Y:S01]  /*0240*/  IMAD R29, R29, R4.reuse, R21.reuse ;  /* 0x000000041d1d7224 */ /* 0x180fe200078e0215 */
[C---:B------:R-:W-:Y:S01]  /*0250*/  LEA R20, R2.reuse, UR5, 0x2 ;  /* 0x0000000502147c11 */ /* 0x040fe2000f8e10ff */
[----:B------:R-:W-:Y:S01]  /*0260*/  IMAD R27, R27, R4, R21 ;  /* 0x000000041b1b7224 */ /* 0x000fe200078e0215 */
[----:B------:R-:W-:-:S02]  /*0270*/  LEA R22, R2, R5, 0x2 ;  /* 0x0000000502167211 */ /* 0x000fc400078e10ff */
[----:B------:R-:W-:Y:S02]  /*0280*/  IADD3 R24, PT, PT, -R0, RZ, RZ ;  /* 0x000000ff00187210 */ /* 0x000fe40007ffe1ff */
[----:B------:R-:W-:-:S07]  /*0290*/  LEA R6, R3, R20, 0x6 ;  /* 0x0000001403067211 */ /* 0x000fce00078e30ff */
.L_x_2:
[----:B------:R-:W0:Y:S08]  /*02a0*/  LDC.64 R16, c[0x0][0x380] ;  /* 0x0000e000ff107b82 */ /* 0x000e300000000a00 */
[----:B------:R-:W1:Y:S01]  /*02b0*/  LDC.64 R18, c[0x0][0x388] ;  /* 0x0000e200ff127b82 */ /* 0x000e620000000a00 */
[----:B0-----:R-:W-:-:S05]  /*02c0*/  IMAD.WIDE R16, R26, 0x4, R16 ;  /* 0x000000041a107825 */ /* 0x001fca00078e0210 */
[----:B------:R-:W2:Y:S01]  /*02d0*/  LDG.E R11, desc[UR8][R16.64] ;  /* 0x00000008100b7981 */ /* 0x000ea2000c1e1900 */
[----:B-1----:R-:W-:-:S05]  /*02e0*/  IMAD.WIDE.U32 R8, R25, 0x4, R18 ;  /* 0x0000000419087825 */ /* 0x002fca00078e0012 */
[----:B------:R-:W3:Y:S04]  /*02f0*/  LDG.E R37, desc[UR8][R8.64] ;  /* 0x0000000808257981 */ /* 0x000ee8000c1e1900 */
[----:B--2---:R-:W-:Y:S04]  /*0300*/  STS [R22], R11 ;  /* 0x0000000b16007388 */ /* 0x004fe80000000800 */
[----:B---3--:R-:W-:Y:S01]  /*0310*/  STS [R6], R37 ;  /* 0x0000002506007388 */ /* 0x008fe20000000800 */
[----:B------:R-:W-:Y:S06]  /*0320*/  BAR.SYNC.DEFER_BLOCKING 0x0 ;  /* 0x0000000000007b1d */ /* 0x000fec0000010000 */
[----:B------:R-:W-:Y:S04]  /*0330*/  LDS R10, [R20] ;  /* 0x00000000140a7984 */ /* 0x000fe80000000800 */
[----:B------:R-:W0:Y:S04]  /*0340*/  LDS.128 R12, [R5] ;  /* 0x00000000050c7984 */ /* 0x000e280000000c00 */
[----:B------:R-:W1:Y:S04]  /*0350*/  LDS R30, [R20+0x40] ;  /* 0x00004000141e7984 */ /* 0x000e680000000800 */
[----:B------:R-:W2:Y:S01]  /*0360*/  LDS R35, [R20+0x80] ;  /* 0x0000800014237984 */ /* 0x000ea20000000800 */
[----:B0-----:R-:W-:-:S03]  /*0370*/  FFMA R10, R12, R10, R33 ;  /* 0x0000000a0c0a7223 */ /* 0x001fc60000000021 */
[----:B------:R-:W0:Y:S01]  /*0380*/  LDS R12, [R20+0xc0] ;  /* 0x0000c000140c7984 */ /* 0x000e220000000800 */
[----:B-1----:R-:W-:-:S03]  /*0390*/  FFMA R32, R30, R13, R10 ;  /* 0x0000000d1e207223 */ /* 0x002fc6000000000a */
[----:B------:R-:W-:Y:S04]  /*03a0*/  LDS R13, [R20+0x100] ;  /* 0x00010000140d7984 */ /* 0x000fe80000000800 */
[----:B------:R-:W1:Y:S04]  /*03b0*/  LDS.128 R8, [R5+0x10] ;  /* 0x0000100005087984 */ /* 0x000e680000000c00 */
[----:B------:R-:W3:Y:S04]  /*03c0*/  LDS R30, [R20+0x140] ;  /* 0x00014000141e7984 */ /* 0x000ee80000000800 */
[----:B------:R-:W4:Y:S01]  /*03d0*/  LDS R33, [R20+0x180] ;  /* 0x0001800014217984 */ /* 0x000f220000000800 */
[----:B--2---:R-:W-:-:S04]  /*03e0*/  FFMA R35, R35, R14, R32 ;  /* 0x0000000e23237223 */ /* 0x004fc80000000020 */
[----:B0-----:R-:W-:Y:S02]  /*03f0*/  FFMA R15, R12, R15, R35 ;  /* 0x0000000f0c0f7223 */ /* 0x001fe40000000023 */
[----:B------:R-:W-:Y:S02]  /*0400*/  LDS R35, [R20+0x240] ;  /* 0x0002400014237984 */ /* 0x000fe40000000800 */
[----:B-1----:R-:W-:Y:S02]  /*0410*/  FFMA R13, R8, R13, R15 ;  /* 0x0000000d080d7223 */ /* 0x002fe4000000000f */
[----:B------:R-:W0:Y:S02]  /*0420*/  LDS R8, [R20+0x1c0] ;  /* 0x0001c00014087984 */ /* 0x000e240000000800 */
[----:B---3--:R-:W-:Y:S02]  /*0430*/  FFMA R30, R30, R9, R13 ;  /* 0x000000091e1e7223 */ /* 0x008fe4000000000d */
[----:B------:R-:W-:Y:S04]  /*0440*/  LDS R9, [R20+0x200] ;  /* 0x0002000014097984 */ /* 0x000fe80000000800 */
[----:B------:R-:W1:Y:S01]  /*0450*/  LDS.128 R12, [R5+0x20] ;  /* 0x00002000050c7984 */ /* 0x000e620000000c00 */
[----:B----4-:R-:W-:-:S03]  /*0460*/  FFMA R33, R33, R10, R30 ;  /* 0x0000000a21217223 */ /* 0x010fc6000000001e */
[----:B------:R-:W2:Y:S04]  /*0470*/  LDS R30, [R20+0x280] ;  /* 0x00028000141e7984 */ /* 0x000ea80000000800 */
[----:B------:R-:W3:Y:S01]  /*0480*/  LDS R10, [R20+0x2c0] ;  /* 0x0002c000140a7984 */ /* 0x000ee20000000800 */
[----:B0-----:R-:W-:-:S03]  /*0490*/  FFMA R11, R8, R11, R33 ;  /* 0x0000000b080b7223 */ /* 0x001fc60000000021 */
[----:B------:R-:W-:Y:S01]  /*04a0*/  LDS R8, [R20+0x340] ;  /* 0x0003400014087984 */ /* 0x000fe20000000800 */
[----:B-1----:R-:W-:-:S03]  /*04b0*/  FFMA R12, R12, R9, R11 ;  /* 0x000000090c0c7223 */ /* 0x002fc6000000000b */
[----:B------:R-:W-:Y:S01]  /*04c0*/  LDS R9, [R20+0x300] ;  /* 0x0003000014097984 */ /* 0x000fe20000000800 */
[----:B------:R-:W-:-:S03]  /*04d0*/  FFMA R13, R35, R13, R12 ;  /* 0x0000000d230d7223 */ /* 0x000fc6000000000c */
[----:B------:R-:W-:Y:S01]  /*04e0*/  LDS R35, [R20+0x380] ;  /* 0x0003800014237984 */ /* 0x000fe20000000800 */
[----:B--2---:R-:W-:-:S03]  /*04f0*/  FFMA R13, R30, R14, R13 ;  /* 0x0000000e1e0d7223 */ /* 0x004fc6000000000d */
[----:B------:R-:W-:Y:S01]  /*0500*/  LDS R30, [R20+0x3c0] ;  /* 0x0003c000141e7984 */ /* 0x000fe20000000800 */
[----:B---3--:R-:W-:-:S03]  /*0510*/  FFMA R11, R10, R15, R13 ;  /* 0x0000000f0a0b7223 */ /* 0x008fc6000000000d */
[----:B------:R-:W0:Y:S01]  /*0520*/  LDS.128 R12, [R5+0x30] ;  /* 0x00003000050c7984 */ /* 0x000e220000000c00 */
[----:B------:R-:W-:Y:S01]  /*0530*/  BAR.SYNC.DEFER_BLOCKING 0x0 ;  /* 0x0000000000007b1d */ /* 0x000fe20000010000 */
[----:B------:R-:W-:-:S05]  /*0540*/  IMAD.WIDE.U32 R32, R27, 0x4, R18 ;  /* 0x000000041b207825 */ /* 0x000fca00078e0012 */
[----:B------:R-:W2:Y:S04]  /*0550*/  LDG.E R36, desc[UR8][R16.64+0x40] ;  /* 0x0000400810247981 */ /* 0x000ea8000c1e1900 */
[----:B------:R-:W3:Y:S01]  /*0560*/  LDG.E R32, desc[UR8][R32.64] ;  /* 0x0000000820207981 */ /* 0x000ee2000c1e1900 */
[----:B0-----:R-:W-:-:S04]  /*0570*/  FFMA R12, R12, R9, R11 ;  /* 0x000000090c0c7223 */ /* 0x001fc8000000000b */
[----:B------:R-:W-:-:S04]  /*0580*/  FFMA R34, R8, R13, R12 ;  /* 0x0000000d08227223 */ /* 0x000fc8000000000c */
[----:B------:R-:W-:-:S04]  /*0590*/  FFMA R35, R35, R14, R34 ;  /* 0x0000000e23237223 */ /* 0x000fc80000000022 */
[----:B------:R-:W-:Y:S01]  /*05a0*/  FFMA R15, R30, R15, R35 ;  /* 0x0000000f1e0f7223 */ /* 0x000fe20000000023 */
[----:B--2---:R-:W-:Y:S04]  /*05b0*/  STS [R22], R36 ;  /* 0x0000002416007388 */ /* 0x004fe80000000800 */
[----:B---3--:R-:W-:Y:S01]  /*05c0*/  STS [R6], R32 ;  /* 0x0000002006007388 */ /* 0x008fe20000000800 */
[----:B------:R-:W-:Y:S06]  /*05d0*/  BAR.SYNC.DEFER_BLOCKING 0x0 ;  /* 0x0000000000007b1d */ /* 0x000fec0000010000 */
[----:B------:R-:W-:Y:S04]  /*05e0*/  LDS R37, [R20] ;  /* 0x0000000014257984 */ /* 0x000fe80000000800 */
[----:B------:R-:W0:Y:S04]  /*05f0*/  LDS.128 R8, [R5] ;  /* 0x0000000005087984 */ /* 0x000e280000000c00 */
[----:B------:R-:W1:Y:S04]  /*0600*/  LDS R12, [R20+0x40] ;  /* 0x00004000140c7984 */ /* 0x000e680000000800 */
[----:B------:R-:W2:Y:S04]  /*0610*/  LDS R33, [R20+0x80] ;  /* 0x0000800014217984 */ /* 0x000ea80000000800 */
[----:B------:R-:W-:Y:S04]  /*0620*/  LDS R30, [R20+0x140] ;  /* 0x00014000141e7984 */ /* 0x000fe80000000800 */
[----:B------:R-:W-:Y:S01]  /*0630*/  LDS R35, [R20+0x180] ;  /* 0x0001800014237984 */ /* 0x000fe20000000800 */
[----:B0-----:R-:W-:-:S03]  /*0640*/  FFMA R15, R8, R37, R15 ;  /* 0x00000025080f7223 */ /* 0x001fc6000000000f */
[----:B------:R-:W0:Y:S01]  /*0650*/  LDS R8, [R20+0xc0] ;  /* 0x0000c00014087984 */ /* 0x000e220000000800 */
[----:B-1----:R-:W-:-:S03]  /*0660*/  FFMA R32, R12, R9, R15 ;  /* 0x000000090c207223 */ /* 0x002fc6000000000f */
[----:B------:R-:W-:Y:S04]  /*0670*/  LDS R9, [R20+0x100] ;  /* 0x0001000014097984 */ /* 0x000fe80000000800 */
[----:B------:R-:W1:Y:S01]  /*0680*/  LDS.128 R12, [R5+0x10] ;  /* 0x00001000050c7984 */ /* 0x000e620000000c00 */
[----:B--2---:R-:W-:-:S04]  /*0690*/  FFMA R33, R33, R10, R32 ;  /* 0x0000000a21217223 */ /* 0x004fc80000000020 */
[----:B0-----:R-:W-:Y:S02]  /*06a0*/  FFMA R11, R8, R11, R33 ;  /* 0x0000000b080b7223 */ /* 0x001fe40000000021 */
[----:B------:R-:W-:Y:S02]  /*06b0*/  LDS R33, [R20+0x240] ;  /* 0x0002400014217984 */ /* 0x000fe40000000800 */
[----:B-1----:R-:W-:Y:S02]  /*06c0*/  FFMA R9, R12, R9, R11 ;  /* 0x000000090c097223 */ /* 0x002fe4000000000b */
[----:B------:R-:W0:Y:S02]  /*06d0*/  LDS R12, [R20+0x1c0] ;  /* 0x0001c000140c7984 */ /* 0x000e240000000800 */
[----:B------:R-:W-:Y:S02]  /*06e0*/  FFMA R30, R30, R13, R9 ;  /* 0x0000000d1e1e7223 */ /* 0x000fe40000000009 */
[----:B------:R-:W-:Y:S04]  /*06f0*/  LDS R13, [R20+0x200] ;  /* 0x00020000140d7984 */ /* 0x000fe80000000800 */
[----:B------:R-:W1:Y:S01]  /*0700*/  LDS.128 R8, [R5+0x20] ;  /* 0x0000200005087984 */ /* 0x000e620000000c00 */
[----:B------:R-:W-:-:S03]  /*0710*/  FFMA R35, R35, R14, R30 ;  /* 0x0000000e23237223 */ /* 0x000fc6000000001e */
[----:B------:R-:W2:Y:S04]  /*0720*/  LDS R30, [R20+0x280] ;  /* 0x00028000141e7984 */ /* 0x000ea80000000800 */
[----:B------:R-:W3:Y:S01]  /*0730*/  LDS R14, [R20+0x2c0] ;  /* 0x0002c000140e7984 */ /* 0x000ee20000000800 */
[----:B0-----:R-:W-:-:S03]  /*0740*/  FFMA R15, R12, R15, R35 ;  /* 0x0000000f0c0f7223 */ /* 0x001fc60000000023 */
[----:B------:R-:W-:Y:S01]  /*0750*/  LDS R35, [R20+0x380] ;  /* 0x0003800014237984 */ /* 0x000fe20000000800 */
[----:B-1----:R-:W-:-:S04]  /*0760*/  FFMA R8, R8, R13, R15 ;  /* 0x0000000d08087223 */ /* 0x002fc8000000000f */
[----:B------:R-:W-:Y:S02]  /*0770*/  FFMA R9, R33, R9, R8 ;  /* 0x0000000921097223 */ /* 0x000fe40000000008 */
[----:B------:R-:W-:Y:S02]  /*0780*/  LDS R8, [R20+0x340] ;  /* 0x0003400014087984 */ /* 0x000fe40000000800 */
[----:B--2---:R-:W-:Y:S02]  /*0790*/  FFMA R13, R30, R10, R9 ;  /* 0x0000000a1e0d7223 */ /* 0x004fe40000000009 */
[----:B------:R-:W-:Y:S02]  /*07a0*/  LDS R9, [R20+0x300] ;  /* 0x0003000014097984 */ /* 0x000fe40000000800 */
[----:B---3--:R-:W-:Y:S02]  /*07b0*/  FFMA R11, R14, R11, R13 ;  /* 0x0000000b0e0b7223 */ /* 0x008fe4000000000d */
[----:B------:R-:W-:Y:S04]  /*07c0*/  LDS R30, [R20+0x3c0] ;  /* 0x0003c000141e7984 */ /* 0x000fe80000000800 */
        /* <DEDUP_REMOVED lines=9> */
[----:B------:R-:W-:Y:S01]  /*0860*/  IMAD.WIDE.U32 R18, R31, 0x4, R18 ;  /* 0x000000041f127825 */ /* 0x000fe200078e0012 */
[----:B--2---:R-:W-:Y:S04]  /*0870*/  STS [R22], R36 ;  /* 0x0000002416007388 */ /* 0x004fe80000000800 */
[----:B---3--:R-:W-:Y:S01]  /*0880*/  STS [R6], R32 ;  /* 0x0000002006007388 */ /* 0x008fe20000000800 */
[----:B------:R-:W-:Y:S06]  /*0890*/  BAR.SYNC.DEFER_BLOCKING 0x0 ;  /* 0x0000000000007b1d */ /* 0x000fec0000010000 */
[----:B------:R-:W-:Y:S04]  /*08a0*/  LDS R37, [R20] ;  /* 0x0000000014257984 */ /* 0x000fe80000000800 */
[----:B------:R-:W0:Y:S04]  /*08b0*/  LDS.128 R8, [R5] ;  /* 0x0000000005087984 */ /* 0x000e280000000c00 */
[----:B------:R-:W1:Y:S04]  /*08c0*/  LDS R12, [R20+0x40] ;  /* 0x00004000140c7984 */ /* 0x000e680000000800 */
[----:B------:R-:W2:Y:S04]  /*08d0*/  LDS R33, [R20+0x80] ;  /* 0x0000800014217984 */ /* 0x000ea80000000800 */
[----:B------:R-:W3:Y:S04]  /*08e0*/  LDS R35, [R20+0xc0] ;  /* 0x0000c00014237984 */ /* 0x000ee80000000800 */
[----:B------:R-:W-:Y:S01]  /*08f0*/  LDS R32, [R20+0x200] ;  /* 0x0002000014207984 */ /* 0x000fe20000000800 */
[----:B0-----:R-:W-:-:S03]  /*0900*/  FFMA R15, R8, R37, R15 ;  /* 0x00000025080f7223 */ /* 0x001fc6000000000f */
[----:B------:R-:W-:Y:S01]  /*0910*/  LDS R8, [R20+0x140] ;  /* 0x0001400014087984 */ /* 0x000fe20000000800 */
[----:B-1----:R-:W-:-:S03]  /*0920*/  FFMA R30, R12, R9, R15 ;  /* 0x000000090c1e7223 */ /* 0x002fc6000000000f */
[----:B------:R-:W-:Y:S04]  /*0930*/  LDS R9, [R20+0x100] ;  /* 0x0001000014097984 */ /* 0x000fe80000000800 */
[----:B------:R-:W0:Y:S01]  /*0940*/  LDS.128 R12, [R5+0x10] ;  /* 0x00001000050c7984 */ /* 0x000e220000000c00 */
[----:B--2---:R-:W-:-:S03]  /*0950*/  FFMA R10, R33, R10, R30 ;  /* 0x0000000a210a7223 */ /* 0x004fc6000000001e */
[----:B------:R-:W1:Y:S01]  /*0960*/  LDS R33, [R20+0x180] ;  /* 0x0001800014217984 */ /* 0x000e620000000800 */
[----:B---3--:R-:W-:-:S03]  /*0970*/  FFMA R11, R35, R11, R10 ;  /* 0x0000000b230b7223 */ /* 0x008fc6000000000a */
[----:B------:R-:W-:Y:S04]  /*0980*/  LDS R35, [R20+0x240] ;  /* 0x0002400014237984 */ /* 0x000fe80000000800 */
[----:B------:R-:W-:Y:S01]  /*0990*/  LDS R37, [R20+0x300] ;  /* 0x0003000014257984 */ /* 0x000fe20000000800 */
[----:B0-----:R-:W-:-:S03]  /*09a0*/  FFMA R9, R12, R9, R11 ;  /* 0x000000090c097223 */ /* 0x001fc6000000000b */
[----:B------:R-:W0:Y:S01]  /*09b0*/  LDS R12, [R20+0x1c0] ;  /* 0x0001c000140c7984 */ /* 0x000e220000000800 */
[----:B------:R-:W-:-:S03]  /*09c0*/  FFMA R30, R8, R13, R9 ;  /* 0x0000000d081e7223 */ /* 0x000fc60000000009 */
[----:B------:R-:W2:Y:S04]  /*09d0*/  LDS.128 R8, [R5+0x20] ;  /* 0x0000200005087984 */ /* 0x000ea80000000c00 */
[----:B------:R-:W3:Y:S01]  /*09e0*/  LDS R13, [R20+0x280] ;  /* 0x00028000140d7984 */ /* 0x000ee20000000800 */
[----:B-1----:R-:W-:-:S03]  /*09f0*/  FFMA R33, R33, R14, R30 ;  /* 0x0000000e21217223 */ /* 0x002fc6000000001e */
[----:B------:R-:W-:Y:S01]  /*0a00*/  LDS R30, [R20+0x3c0] ;  /* 0x0003c000141e7984 */ /* 0x000fe20000000800 */
[----:B0-----:R-:W-:-:S04]  /*0a10*/  FFMA R15, R12, R15, R33 ;  /* 0x0000000f0c0f7223 */ /* 0x001fc80000000021 */
[----:B--2---:R-:W-:Y:S02]  /*0a20*/  FFMA R8, R8, R32, R15 ;  /* 0x0000002008087223 */ /* 0x004fe4000000000f */
[----:B------:R-:W-:Y:S02]  /*0a30*/  LDS R32, [R20+0x340] ;  /* 0x0003400014207984 */ /* 0x000fe40000000800 */
[----:B------:R-:W-:Y:S02]  /*0a40*/  FFMA R12, R35, R9, R8 ;  /* 0x00000009230c7223 */ /* 0x000fe40000000008 */
[----:B------:R-:W0:Y:S02]  /*0a50*/  LDS R8, [R20+0x2c0] ;  /* 0x0002c00014087984 */ /* 0x000e240000000800 */
[----:B---3--:R-:W-:Y:S02]  /*0a60*/  FFMA R9, R13, R10, R12 ;  /* 0x0000000a0d097223 */ /* 0x008fe4000000000c */
[----:B------:R-:W-:Y:S04]  /*0a70*/  LDS R35, [R20+0x380] ;  /* 0x0003800014237984 */ /* 0x000fe80000000800 */
[----:B------:R-:W1:Y:S01]  /*0a80*/  LDS.128 R12, [R5+0x30] ;  /* 0x00003000050c7984 */ /* 0x000e620000000c00 */
[----:B------:R-:W-:Y:S06]  /*0a90*/  BAR.SYNC.DEFER_BLOCKING 0x0 ;  /* 0x0000000000007b1d */ /* 0x000fec0000010000 */
[----:B------:R0:W2:Y:S04]  /*0aa0*/  LDG.E R16, desc[UR8][R16.64+0xc0] ;  /* 0x0000c00810107981 */ /* 0x0000a8000c1e1900 */
[----:B------:R-:W3:Y:S01]  /*0ab0*/  LDG.E R19, desc[UR8][R18.64] ;  /* 0x0000000812137981 */ /* 0x000ee2000c1e1900 */
[----:B0-----:R-:W-:-:S04]  /*0ac0*/  FFMA R17, R8, R11, R9 ;  /* 0x0000000b08117223 */ /* 0x001fc80000000009 */
[----:B-1----:R-:W-:-:S04]  /*0ad0*/  FFMA R37, R12, R37, R17 ;  /* 0x000000250c257223 */ /* 0x002fc80000000011 */
[----:B------:R-:W-:-:S04]  /*0ae0*/  FFMA R32, R32, R13, R37 ;  /* 0x0000000d20207223 */ /* 0x000fc80000000025 */
[----:B------:R-:W-:-:S04]  /*0af0*/  FFMA R35, R35, R14, R32 ;  /* 0x0000000e23237223 */ /* 0x000fc80000000020 */
[----:B------:R-:W-:Y:S01]  /*0b00*/  FFMA R17, R30, R15, R35 ;  /* 0x0000000f1e117223 */ /* 0x000fe20000000023 */
[----:B------:R-:W-:-:S04]  /*0b10*/  IADD3 R24, PT, PT, R24, 0x4, RZ ;  /* 0x0000000418187810 */ /* 0x000fc80007ffe0ff */
[----:B------:R-:W-:Y:S02]  /*0b20*/  ISETP.NE.AND P0, PT, R24, RZ, PT ;  /* 0x000000ff1800720c */ /* 0x000fe40003f05270 */
[----:B------:R-:W-:Y:S02]  /*0b30*/  IADD3 R26, PT, PT, R26, 0x40, RZ ;  /* 0x000000401a1a7810 */ /* 0x000fe40007ffe0ff */
[C---:B------:R-:W-:Y:S02]  /*0b40*/  LEA R31, R4.reuse, R31, 0x6 ;  /* 0x0000001f041f7211 */ /* 0x040fe400078e30ff */
[C---:B------:R-:W-:Y:S02]  /*0b50*/  LEA R29, R4.reuse, R29, 0x6 ;  /* 0x0000001d041d7211 */ /* 0x040fe400078e30ff */
[C---:B------:R-:W-:Y:S02]  /*0b60*/  LEA R27, R4.reuse, R27, 0x6 ;  /* 0x0000001b041b7211 */ /* 0x040fe400078e30ff */
[----:B------:R-:W-:Y:S01]  /*0b70*/  LEA R25, R4, R25, 0x6 ;  /* 0x0000001904197211 */ /* 0x000fe200078e30ff */
        /* <DEDUP_REMOVED lines=8> */
[----:B------:R-:W-:Y:S04]  /*0c00*/  LDS R35, [R20+0x100] ;  /* 0x0001000014237984 */ /* 0x000fe80000000800 */
[----:B------:R-:W4:Y:S04]  /*0c10*/  LDS.128 R12, [R5+0x10] ;  /* 0x00001000050c7984 */ /* 0x000f280000000c00 */
[----:B------:R-:W5:Y:S04]  /*0c20*/  LDS R30, [R20+0x140] ;  /* 0x00014000141e7984 */ /* 0x000f680000000800 */
[----:B------:R-:W5:Y:S01]  /*0c30*/  LDS R37, [R20+0x180] ;  /* 0x0001800014257984 */ /* 0x000f620000000800 */
[----:B0-----:R-:W-:-:S03]  /*0c40*/  FFMA R17, R8, R33, R17 ;  /* 0x0000002108117223 */ /* 0x001fc60000000011 */
[----:B------:R-:W0:Y:S01]  /*0c50*/  LDS R8, [R20+0x1c0] ;  /* 0x0001c00014087984 */ /* 0x000e220000000800 */
[----:B-1----:R-:W-:-:S03]  /*0c60*/  FFMA R9, R34, R9, R17 ;  /* 0x0000000922097223 */ /* 0x002fc60000000011 */
[----:B------:R-:W-:Y:S04]  /*0c70*/  LDS R33, [R20+0x200] ;  /* 0x0002000014217984 */ /* 0x000fe80000000800 */
[----:B------:R-:W1:Y:S01]  /*0c80*/  LDS.128 R16, [R5+0x20] ;  /* 0x0000200005107984 */ /* 0x000e620000000c00 */
[----:B--2---:R-:W-:-:S04]  /*0c90*/  FFMA R9, R36, R10, R9 ;  /* 0x0000000a24097223 */ /* 0x004fc80000000009 */
[----:B---3--:R-:W-:-:S04]  /*0ca0*/  FFMA R9, R32, R11, R9 ;  /* 0x0000000b20097223 */ /* 0x008fc80000000009 */
[----:B----4-:R-:W-:Y:S02]  /*0cb0*/  FFMA R9, R12, R35, R9 ;  /* 0x000000230c097223 */ /* 0x010fe40000000009 */
[----:B------:R-:W2:Y:S02]  /*0cc0*/  LDS R12, [R20+0x240] ;  /* 0x00024000140c7984 */ /* 0x000ea40000000800 */
[----:B-----5:R-:W-:Y:S02]  /*0cd0*/  FFMA R30, R30, R13, R9 ;  /* 0x0000000d1e1e7223 */ /* 0x020fe40000000009 */
[----:B------:R-:W3:Y:S02]  /*0ce0*/  LDS R13, [R20+0x280] ;  /* 0x00028000140d7984 */ /* 0x000ee40000000800 */
[----:B------:R-:W-:Y:S02]  /*0cf0*/  FFMA R37, R37, R14, R30 ;  /* 0x0000000e25257223 */ /* 0x000fe4000000001e */
[----:B------:R-:W4:Y:S04]  /*0d00*/  LDS R14, [R20+0x2c0] ;  /* 0x0002c000140e7984 */ /* 0x000f280000000800 */
[----:B------:R-:W-:Y:S01]  /*0d10*/  LDS R30, [R20+0x340] ;  /* 0x00034000141e7984 */ /* 0x000fe20000000800 */
[----:B0-----:R-:W-:-:S03]  /*0d20*/  FFMA R37, R8, R15, R37 ;  /* 0x0000000f08257223 */ /* 0x001fc60000000025 */
[----:B------:R-:W-:Y:S04]  /*0d30*/  LDS R15, [R20+0x300] ;  /* 0x00030000140f7984 */ /* 0x000fe80000000800 */
[----:B------:R-:W0:Y:S01]  /*0d40*/  LDS.128 R8, [R5+0x30] ;  /* 0x0000300005087984 */ /* 0x000e220000000c00 */
[----:B-1----:R-:W-:-:S03]  /*0d50*/  FFMA R37, R16, R33, R37 ;  /* 0x0000002110257223 */ /* 0x002fc60000000025 */
[----:B------:R-:W1:Y:S04]  /*0d60*/  LDS R33, [R20+0x380] ;  /* 0x0003800014217984 */ /* 0x000e680000000800 */
[----:B------:R-:W5:Y:S01]  /*0d70*/  LDS R16, [R20+0x3c0] ;  /* 0x0003c00014107984 */ /* 0x000f620000000800 */
[----:B--2---:R-:W-:-:S04]  /*0d80*/  FFMA R12, R12, R17, R37 ;  /* 0x000000110c0c7223 */ /* 0x004fc80000000025 */
[----:B---3--:R-:W-:-:S04]  /*0d90*/  FFMA R13, R13, R18, R12 ;  /* 0x000000120d0d7223 */ /* 0x008fc8000000000c */
[----:B----4-:R-:W-:-:S04]  /*0da0*/  FFMA R13, R14, R19, R13 ;  /* 0x000000130e0d7223 */ /* 0x010fc8000000000d */
[----:B0-----:R-:W-:-:S04]  /*0db0*/  FFMA R13, R8, R15, R13 ;  /* 0x0000000f080d7223 */ /* 0x001fc8000000000d */
[----:B------:R-:W-:-:S04]  /*0dc0*/  FFMA R30, R30, R9, R13 ;  /* 0x000000091e1e7223 */ /* 0x000fc8000000000d */
[----:B-1----:R-:W-:-:S04]  /*0dd0*/  FFMA R33, R33, R10, R30 ;  /* 0x0000000a21217223 */ /* 0x002fc8000000001e */
[----:B-----5:R-:W-:Y:S01]  /*0de0*/  FFMA R33, R16, R11, R33 ;  /* 0x0000000b10217223 */ /* 0x020fe20000000021 */
[----:B------:R-:W-:Y:S06]  /*0df0*/  BAR.SYNC.DEFER_BLOCKING 0x0 ;  /* 0x0000000000007b1d */ /* 0x000fec0000010000 */
[----:B------:R-:W-:Y:S05]  /*0e00*/  @P0 BRA `(.L_x_2) ;  /* 0xfffffff400240947 */ /* 0x000fea000383ffff */
.L_x_1:
[----:B------:R-:W-:-:S13]  /*0e10*/  LOP3.LUT P0, R6, R28, 0x3, RZ, 0xc0, !PT ;  /* 0x000000031c067812 */ /* 0x000fda000780c0ff */
[----:B------:R-:W-:Y:S05]  /*0e20*/  @!P0 BRA `(.L_x_0) ;  /* 0x00000008007c8947 */ /* 0x000fea0003800000 */
[----:B------:R-:W-:Y:S02]  /*0e30*/  ISETP.NE.AND P0, PT, R6, 0x1, PT ;  /* 0x000000010600780c */ /* 0x000fe40003f05270 */
[----:B------:R-:W-:-:S04]  /*0e40*/  LOP3.LUT R28, R28, 0x1, RZ, 0xc0, !PT ;  /* 0x000000011c1c7812 */ /* 0x000fc800078ec0ff */
[----:B------:R-:W-:-:S07]  /*0e50*/  ISETP.NE.U32.AND P1, PT, R28, 0x1, PT ;  /* 0x000000011c00780c */ /* 0x000fce0003f25070 */
[----:B------:R-:W-:Y:S06]  /*0e60*/  @!P0 BRA `(.L_x_3) ;  /* 0x0000000400908947 */ /* 0x000fec0003800000 */
[----:B------:R-:W0:Y:S01]  /*0e70*/  LDC.64 R24, c[0x0][0x380] ;  /* 0x0000e000ff187b82 */ /* 0x000e220000000a00 */
[C---:B------:R-:W-:Y:S02]  /*0e80*/  LEA R18, R0.reuse, R3, 0x4 ;  /* 0x0000000300127211 */ /* 0x040fe400078e20ff */
[----:B------:R-:W-:-:S03]  /*0e90*/  LEA R9, R0, R7, 0x4 ;  /* 0x0000000700097211 */ /* 0x000fc600078e20ff */
[----:B------:R-:W-:Y:S02]  /*0ea0*/  IMAD R13, R18, R4, R21 ;  /* 0x00000004120d7224 */ /* 0x000fe400078e0215 */
[----:B------:R-:W1:Y:S01]  /*0eb0*/  LDC.64 R16, c[0x0][0x388] ;  /* 0x0000e200ff107b82 */ /* 0x000e620000000a00 */
[----:B0-----:R-:W-:-:S05]  /*0ec0*/  IMAD.WIDE R24, R9, 0x4, R24 ;  /* 0x0000000409187825 */ /* 0x001fca00078e0218 */
[----:B------:R-:W2:Y:S01]  /*0ed0*/  LDG.E R19, desc[UR8][R24.64] ;  /* 0x0000000818137981 */ /* 0x000ea2000c1e1900 */
[----:B-1----:R-:W-:-:S05]  /*0ee0*/  IMAD.WIDE.U32 R12, R13, 0x4, R16 ;  /* 0x000000040d0c7825 */ /* 0x002fca00078e0010 */
[----:B------:R-:W3:Y:S01]  /*0ef0*/  LDG.E R27, desc[UR8][R12.64] ;  /* 0x000000080c1b7981 */ /* 0x000ee2000c1e1900 */
[----:B------:R-:W-:-:S04]  /*0f00*/  UIADD3 UR5, UPT, UPT, UR4, 0x400, URZ ;  /* 0x0000040004057890 */ /* 0x000fc8000fffe0ff */
[----:B------:R-:W-:Y:S01]  /*0f10*/  ULEA UR5, UR6, UR5, 0x18 ;  /* 0x0000000506057291 */ /* 0x000fe2000f8ec0ff */
[----:B------:R-:W-:-:S05]  /*0f20*/  LEA R28, R2, R5, 0x2 ;  /* 0x00000005021c7211 */ /* 0x000fca00078e10ff */
[----:B------:R-:W-:-:S04]  /*0f30*/  LEA R6, R2, UR5, 0x2 ;  /* 0x0000000502067c11 */ /* 0x000fc8000f8e10ff */
[----:B------:R-:W-:Y:S02]  /*0f40*/  LEA R30, R3, R6, 0x6 ;  /* 0x00000006031e7211 */ /* 0x000fe400078e30ff */
[----:B------:R-:W-:Y:S01]  /*0f50*/  IADD3 R18, PT, PT, R18, 0x10, RZ ;  /* 0x0000001012127810 */ /* 0x000fe20007ffe0ff */
        /* <DEDUP_REMOVED lines=11> */
[----:B------:R-:W5:Y:S04]  /*1010*/  LDS R19, [R6+0x180] ;  /* 0x0001800006137984 */ /* 0x000f680000000800 */
[----:B------:R-:W5:Y:S04]  /*1020*/  LDS R20, [R6+0x1c0] ;  /* 0x0001c00006147984 */ /* 0x000f680000000800 */
[----:B------:R-:W-:Y:S01]  /*1030*/  LDS R35, [R6+0x280] ;  /* 0x0002800006237984 */ /* 0x000fe20000000800 */
[----:B0-----:R-:W-:-:S03]  /*1040*/  FFMA R8, R8, R26, R33 ;  /* 0x0000001a08087223 */ /* 0x001fc60000000021 */
[----:B------:R-:W-:Y:S01]  /*1050*/  LDS R33, [R6+0x380] ;  /* 0x0003800006217984 */ /* 0x000fe20000000800 */
[----:B-1----:R-:W-:-:S03]  /*1060*/  FFMA R9, R29, R9, R8 ;  /* 0x000000091d097223 */ /* 0x002fc60000000008 */
[----:B------:R-:W-:Y:S01]  /*1070*/  LDS R29, [R6+0x200] ;  /* 0x00020000061d7984 */ /* 0x000fe20000000800 */
[----:B--2---:R-:W-:-:S03]  /*1080*/  FFMA R10, R32, R10, R9 ;  /* 0x0000000a200a7223 */ /* 0x004fc60000000009 */
[----:B------:R-:W-:Y:S01]  /*1090*/  LDS R32, [R6+0x2c0] ;  /* 0x0002c00006207984 */ /* 0x000fe20000000800 */
[----:B---3--:R-:W-:-:S03]  /*10a0*/  FFMA R11, R31, R11, R10 ;  /* 0x0000000b1f0b7223 */ /* 0x008fc6000000000a */
[----:B------:R-:W-:Y:S04]  /*10b0*/  LDS R31, [R6+0x300] ;  /* 0x00030000061f7984 */ /* 0x000fe80000000800 */
[----:B------:R-:W-:Y:S01]  /*10c0*/  LDS R26, [R6+0x3c0] ;  /* 0x0003c000061a7984 */ /* 0x000fe20000000800 */
[----:B----4-:R-:W-:-:S03]  /*10d0*/  FFMA R11, R12, R34, R11 ;  /* 0x000000220c0b7223 */ /* 0x010fc6000000000b */
[----:B------:R-:W-:Y:S01]  /*10e0*/  LDS R34, [R6+0x240] ;  /* 0x0002400006227984 */ /* 0x000fe20000000800 */
[----:B-----5:R-:W-:Y:S01]  /*10f0*/  FFMA R22, R22, R13, R11 ;  /* 0x0000000d16167223 */ /* 0x020fe2000000000b */
[----:B------:R-:W-:Y:S02]  /*1100*/  IMAD R13, R18, R4, R21 ;  /* 0x00000004120d7224 */ /* 0x000fe400078e0215 */
[----:B------:R-:W0:Y:S01]  /*1110*/  LDS.128 R8, [R5+0x20] ;  /* 0x0000200005087984 */ /* 0x000e220000000c00 */
[----:B------:R-:W-:Y:S01]  /*1120*/  FFMA R19, R19, R14, R22 ;  /* 0x0000000e13137223 */ /* 0x000fe20000000016 */
[----:B------:R-:W-:Y:S02]  /*1130*/  IMAD.WIDE.U32 R12, R13, 0x4, R16 ;  /* 0x000000040d0c7825 */ /* 0x000fe400078e0010 */
[----:B------:R-:W-:Y:S02]  /*1140*/  LDS R22, [R6+0x340] ;  /* 0x0003400006167984 */ /* 0x000fe40000000800 */
[----:B------:R-:W-:-:S02]  /*1150*/  FFMA R37, R20, R15, R19 ;  /* 0x0000000f14257223 */ /* 0x000fc40000000013 */
[----:B------:R-:W1:Y:S01]  /*1160*/  LDS.128 R16, [R5+0x30] ;  /* 0x0000300005107984 */ /* 0x000e620000000c00 */
[----:B------:R-:W-:Y:S06]  /*1170*/  BAR.SYNC.DEFER_BLOCKING 0x0 ;  /* 0x0000000000007b1d */ /* 0x000fec0000010000 */
[----:B------:R-:W2:Y:S04]  /*1180*/  LDG.E R25, desc[UR8][R24.64+0x40] ;  /* 0x0000400818197981 */ /* 0x000ea8000c1e1900 */
[----:B------:R-:W3:Y:S01]  /*1190*/  LDG.E R36, desc[UR8][R12.64] ;  /* 0x000000080c247981 */ /* 0x000ee2000c1e1900 */
[----:B0-----:R-:W-:-:S04]  /*11a0*/  FFMA R37, R8, R29, R37 ;  /* 0x0000001d08257223 */ /* 0x001fc80000000025 */
[----:B------:R-:W-:-:S04]  /*11b0*/  FFMA R34, R34, R9, R37 ;  /* 0x0000000922227223 */ /* 0x000fc80000000025 */
[----:B------:R-:W-:-:S04]  /*11c0*/  FFMA R35, R35, R10, R34 ;  /* 0x0000000a23237223 */ /* 0x000fc80000000022 */
[----:B------:R-:W-:-:S04]  /*11d0*/  FFMA R35, R32, R11, R35 ;  /* 0x0000000b20237223 */ /* 0x000fc80000000023 */
[----:B-1----:R-:W-:-:S04]  /*11e0*/  FFMA R31, R16, R31, R35 ;  /* 0x0000001f101f7223 */ /* 0x002fc80000000023 */
[----:B------:R-:W-:-:S04]  /*11f0*/  FFMA R22, R22, R17, R31 ;  /* 0x0000001116167223 */ /* 0x000fc8000000001f */
[----:B------:R-:W-:-:S04]  /*1200*/  FFMA R33, R33, R18, R22 ;  /* 0x0000001221217223 */ /* 0x000fc80000000016 */
[----:B------:R-:W-:Y:S01]  /*1210*/  FFMA R35, R26, R19, R33 ;  /* 0x000000131a237223 */ /* 0x000fe20000000021 */
        /* <DEDUP_REMOVED lines=14> */
[----:B------:R-:W-:Y:S04]  /*1300*/  LDS R33, [R6+0x200] ;  /* 0x0002000006217984 */ /* 0x000fe80000000800 */
[----:B------:R-:W5:Y:S01]  /*1310*/  LDS.128 R16, [R5+0x20] ;  /* 0x0000200005107984 */ /* 0x000f620000000c00 */
[----:B0-----:R-:W-:-:S03]  /*1320*/  FFMA R27, R12, R27, R35 ;  /* 0x0000001b0c1b7223 */ /* 0x001fc60000000023 */
[----:B------:R-:W0:Y:S01]  /*1330*/  LDS R26, [R6+0x240] ;  /* 0x00024000061a7984 */ /* 0x000e220000000800 */
[----:B-1----:R-:W-:-:S03]  /*1340*/  FFMA R20, R20, R13, R27 ;  /* 0x0000000d14147223 */ /* 0x002fc6000000001b */
[----:B------:R-:W1:Y:S01]  /*1350*/  LDS R27, [R6+0x280] ;  /* 0x00028000061b7984 */ /* 0x000e620000000800 */
[----:B--2---:R-:W-:-:S03]  /*1360*/  FFMA R29, R29, R14, R20 ;  /* 0x0000000e1d1d7223 */ /* 0x004fc60000000014 */
[----:B------:R-:W2:Y:S01]  /*1370*/  LDS R20, [R6+0x2c0] ;  /* 0x0002c00006147984 */ /* 0x000ea20000000800 */
[----:B---3--:R-:W-:-:S03]  /*1380*/  FFMA R35, R24, R15, R29 ;  /* 0x0000000f18237223 */ /* 0x008fc6000000001d */
[----:B------:R-:W-:Y:S04]  /*1390*/  LDS R29, [R6+0x300] ;  /* 0x00030000061d7984 */ /* 0x000fe80000000800 */
[----:B------:R-:W3:Y:S01]  /*13a0*/  LDS.128 R12, [R5+0x30] ;  /* 0x00003000050c7984 */ /* 0x000ee20000000c00 */
[----:B----4-:R-:W-:-:S03]  /*13b0*/  FFMA R35, R8, R25, R35 ;  /* 0x0000001908237223 */ /* 0x010fc60000000023 */
[----:B------:R-:W4:Y:S04]  /*13c0*/  LDS R24, [R6+0x340] ;  /* 0x0003400006187984 */ /* 0x000f280000000800 */
[----:B------:R-:W4:Y:S01]  /*13d0*/  LDS R25, [R6+0x380] ;  /* 0x0003800006197984 */ /* 0x000f220000000800 */
[----:B-----5:R-:W-:-:S03]  /*13e0*/  FFMA R28, R28, R9, R35 ;  /* 0x000000091c1c7223 */ /* 0x020fc60000000023 */
[----:B------:R-:W5:Y:S01]  /*13f0*/  LDS R8, [R6+0x3c0] ;  /* 0x0003c00006087984 */ /* 0x000f620000000800 */
[----:B------:R-:W-:-:S04]  /*1400*/  FFMA R31, R31, R10, R28 ;  /* 0x0000000a1f1f7223 */ /* 0x000fc8000000001c */
[----:B------:R-:W-:-:S04]  /*1410*/  FFMA R11, R22, R11, R31 ;  /* 0x0000000b160b7223 */ /* 0x000fc8000000001f */
[----:B------:R-:W-:-:S04]  /*1420*/  FFMA R11, R16, R33, R11 ;  /* 0x00000021100b7223 */ /* 0x000fc8000000000b */
[----:B0-----:R-:W-:-:S04]  /*1430*/  FFMA R26, R26, R17, R11 ;  /* 0x000000111a1a7223 */ /* 0x001fc8000000000b */
[----:B-1----:R-:W-:-:S04]  /*1440*/  FFMA R27, R27, R18, R26 ;  /* 0x000000121b1b7223 */ /* 0x002fc8000000001a */
[----:B--2---:R-:W-:-:S04]  /*1450*/  FFMA R19, R20, R19, R27 ;  /* 0x0000001314137223 */ /* 0x004fc8000000001b */
[----:B---3--:R-:W-:-:S04]  /*1460*/  FFMA R19, R12, R29, R19 ;  /* 0x0000001d0c137223 */ /* 0x008fc80000000013 */
[----:B----4-:R-:W-:-:S04]  /*1470*/  FFMA R24, R24, R13, R19 ;  /* 0x0000000d18187223 */ /* 0x010fc80000000013 */
[----:B------:R-:W-:-:S04]  /*1480*/  FFMA R25, R25, R14, R24 ;  /* 0x0000000e19197223 */ /* 0x000fc80000000018 */
[----:B-----5:R-:W-:Y:S01]  /*1490*/  FFMA R33, R8, R15, R25 ;  /* 0x0000000f08217223 */ /* 0x020fe20000000019 */
[----:B------:R-:W-:Y:S06]  /*14a0*/  BAR.SYNC.DEFER_BLOCKING 0x0 ;  /* 0x0000000000007b1d */ /* 0x000fec0000010000 */
.L_x_3:
[----:B------:R-:W-:Y:S05]  /*14b0*/  @P1 BRA `(.L_x_0) ;  /* 0x0000000000d81947 */ /* 0x000fea0003800000 */
[----:B------:R-:W0:Y:S01]  /*14c0*/  LDC.64 R8, c[0x0][0x380] ;  /* 0x0000e000ff087b82 */ /* 0x000e220000000a00 */
[C---:B------:R-:W-:Y:S02]  /*14d0*/  LEA R6, R0.reuse, R3, 0x4 ;  /* 0x0000000300067211 */ /* 0x040fe400078e20ff */
[----:B------:R-:W-:-:S03]  /*14e0*/  LEA R7, R0, R7, 0x4 ;  /* 0x0000000700077211 */ /* 0x000fc600078e20ff */
[----:B------:R-:W-:Y:S02]  /*14f0*/  IMAD R11, R6, R4, R21 ;  /* 0x00000004060b7224 */ /* 0x000fe400078e0215 */
[----:B------:R-:W1:Y:S01]  /*1500*/  LDC.64 R12, c[0x0][0x388] ;  /* 0x0000e200ff0c7b82 */ /* 0x000e620000000a00 */
[----:B0-----:R-:W-:-:S06]  /*1510*/  IMAD.WIDE R6, R7, 0x4, R8 ;  /* 0x0000000407067825 */ /* 0x001fcc00078e0208 */
[----:B------:R-:W2:Y:S01]  /*1520*/  LDG.E R6, desc[UR8][R6.64] ;  /* 0x0000000806067981 */ /* 0x000ea2000c1e1900 */
[----:B-1----:R-:W-:-:S06]  /*1530*/  IMAD.WIDE.U32 R12, R11, 0x4, R12 ;  /* 0x000000040b0c7825 */ /* 0x002fcc00078e000c */
[----:B------:R-:W3:Y:S01]  /*1540*/  LDG.E R12, desc[UR8][R12.64] ;  /* 0x000000080c0c7981 */ /* 0x000ee2000c1e1900 */
[----:B------:R-:W-:-:S04]  /*1550*/  UIADD3 UR4, UPT, UPT, UR4, 0x400, URZ ;  /* 0x0000040004047890 */ /* 0x000fc8000fffe0ff */
[----:B------:R-:W-:Y:S01]  /*1560*/  ULEA UR4, UR6, UR4, 0x18 ;  /* 0x0000000406047291 */ /* 0x000fe2000f8ec0ff */
[----:B------:R-:W-:-:S05]  /*1570*/  LEA R15, R2, R5, 0x2 ;  /* 0x00000005020f7211 */ /* 0x000fca00078e10ff */
[----:B------:R-:W-:-:S04]  /*1580*/  LEA R0, R2, UR4, 0x2 ;  /* 0x0000000402007c11 */ /* 0x000fc8000f8e10ff */
        /* <DEDUP_REMOVED lines=41> */
.L_x_0:
[----:B------:R-:W0:Y:S01]  /*1820*/  LDC.64 R2, c[0x0][0x390] ;  /* 0x0000e400ff027b82 */ /* 0x000e220000000a00 */
[----:B------:R-:W-:-:S04]  /*1830*/  IMAD R21, R23, R4, R21 ;  /* 0x0000000417157224 */ /* 0x000fc800078e0215 */
[----:B0-----:R-:W-:-:S05]  /*1840*/  IMAD.WIDE R2, R21, 0x4, R2 ;  /* 0x0000000415027825 */ /* 0x001fca00078e0202 */
[----:B------:R-:W-:Y:S01]  /*1850*/  STG.E desc[UR8][R2.64], R33 ;  /* 0x0000002102007986 */ /* 0x000fe2000c101908 */
[----:B------:R-:W-:Y:S05]  /*1860*/  EXIT ;  /* 0x000000000000794d */ /* 0x000fea0003800000 */
.L_x_4:
[----:B------:R-:W-:-:S00]  /*1870*/  BRA `(.L_x_4) ;  /* 0xfffffffc00fc7947 */ /* 0x000fc0000383ffff */
[----:B------:R-:W-:-:S00]  /*1880*/  NOP ;  /* 0x0000000000007918 */ /* 0x000fc00000000000 */
[----:B------:R-:W-:-:S00]  /*1890*/  NOP ;  /* 0x0000000000007918 */ /* 0x000fc00000000000 */
[----:B------:R-:W-:-:S00]  /*18a0*/  NOP ;  /* 0x0000000000007918 */ /* 0x000fc00000000000 */
[----:B------:R-:W-:-:S00]  /*18b0*/  NOP ;  /* 0x0000000000007918 */ /* 0x000fc00000000000 */
[----:B------:R-:W-:-:S00]  /*18c0*/  NOP ;  /* 0x0000000000007918 */ /* 0x000fc00000000000 */
[----:B------:R-:W-:-:S00]  /*18d0*/  NOP ;  /* 0x0000000000007918 */ /* 0x000fc00000000000 */
[----:B------:R-:W-:-:S00]  /*18e0*/  NOP ;  /* 0x0000000000007918 */ /* 0x000fc00000000000 */
[----:B------:R-:W-:-:S00]  /*18f0*/  NOP ;  /* 0x0000000000007918 */ /* 0x000fc00000000000 */
.L_x_5:


//--------------------- .nv.shared._Z15matrixMulKernelPfS_S_i --------------------------
	.section	.nv.shared._Z15matrixMulKernelPfS_S_i,"aw",@nobits
	.sectionflags	@""
	.align	4
.nv.shared._Z15matrixMulKernelPfS_S_i:
	.zero		3072


//--------------------- .nv.shared.reserved.0     --------------------------
	.section	.nv.shared.reserved.0,"aw",@nobits
	.weak		__nv_reservedSMEM_offset_0_alias
	.size		__nv_reservedSMEM_offset_0_alias, 0, 64
	.other		__nv_reservedSMEM_offset_0_alias,@"STO_CUDA_RESERVED_SHARED STV_DEFAULT"
__nv_reservedSMEM_offset_0_alias:
	.zero		0
	.zero		64


//--------------------- .nv.constant0._Z15matrixMulKernelPfS_S_i --------------------------
	.section	.nv.constant0._Z15matrixMulKernelPfS_S_i,"a",@progbits
	.sectionflags	@""
	.align	4
.nv.constant0._Z15matrixMulKernelPfS_S_i:
	.zero		924


//--------------------- SYMBOLS --------------------------

	.type		.nv.reservedSmem.offset0,@object
	.size		.nv.reservedSmem.offset0,0x4
	.type		.nv.reservedSmem.cap,@object
	.size		.nv.reservedSmem.cap,0x4
